//
// Generated by NVIDIA NVVM Compiler
//
// Compiler Build ID: CL-36424714
// Cuda compilation tools, release 13.0, V13.0.88
// Based on NVVM 20.0.0
//

.version 9.0
.target sm_100
.address_size 64

	// .globl	_Z15checkDimensionsv
.extern .func  (.param .b32 func_retval0) vprintf
(
	.param .b64 vprintf_param_0,
	.param .b64 vprintf_param_1
)
;
.global .align 1 .b8 $str[112] = {75, 101, 114, 110, 101, 108, 32, 67, 104, 101, 99, 107, 58, 10, 32, 71, 114, 105, 100, 32, 68, 105, 109, 58, 32, 40, 37, 100, 44, 32, 37, 100, 44, 32, 37, 100, 41, 32, 66, 108, 111, 99, 107, 32, 68, 105, 109, 58, 32, 40, 37, 100, 44, 32, 37, 100, 44, 32, 37, 100, 41, 32, 66, 108, 111, 99, 107, 32, 73, 100, 120, 58, 32, 40, 37, 100, 44, 32, 37, 100, 44, 32, 37, 100, 41, 32, 84, 104, 114, 101, 97, 100, 32, 73, 100, 120, 58, 32, 40, 37, 100, 44, 32, 37, 100, 44, 32, 37, 100, 41, 10};

.visible .entry _Z15checkDimensionsv()
{
	.local .align 16 .b8 	__local_depot0[48];
	.reg .b64 	%SP;
	.reg .b64 	%SPL;
	.reg .b32 	%r<15>;
	.reg .b64 	%rd<5>;

	mov.u64 	%SPL, __local_depot0;
	cvta.local.u64 	%SP, %SPL;
	add.u64 	%rd1, %SP, 0;
	add.u64 	%rd2, %SPL, 0;
	mov.u32 	%r1, %nctaid.x;
	mov.u32 	%r2, %nctaid.y;
	mov.u32 	%r3, %nctaid.z;
	mov.u32 	%r4, %ntid.x;
	mov.u32 	%r5, %ntid.y;
	mov.u32 	%r6, %ntid.z;
	mov.u32 	%r7, %ctaid.x;
	mov.u32 	%r8, %ctaid.y;
	mov.u32 	%r9, %ctaid.z;
	mov.u32 	%r10, %tid.x;
	mov.u32 	%r11, %tid.y;
	mov.u32 	%r12, %tid.z;
	st.local.v4.u32 	[%rd2], {%r1, %r2, %r3, %r4};
	st.local.v4.u32 	[%rd2+16], {%r5, %r6, %r7, %r8};
	st.local.v4.u32 	[%rd2+32], {%r9, %r10, %r11, %r12};
	mov.u64 	%rd3, $str;
	cvta.global.u64 	%rd4, %rd3;
	{ // callseq 0, 0
	.param .b64 param0;
	st.param.b64 	[param0], %rd4;
	.param .b64 param1;
	st.param.b64 	[param1], %rd1;
	.param .b32 retval0;
	call.uni (retval0), 
	vprintf, 
	(
	param0, 
	param1
	);
	ld.param.b32 	%r13, [retval0];
	} // callseq 0
	ret;

}


// ===== COMPILED SASS (sm_100) =====

	.target	sm_100

	.elftype	@"ET_EXEC"


//--------------------- .note.nv.tkinfo           --------------------------
	.section	.note.nv.tkinfo,"",@"SHT_NOTE"
	.sectionflags	@"SHF_NOTE_NV_TKINFO"
	.tkinfo
        /*0018*/ 	.word	0x00000002
        /*0030*/ 	.string	""
        /*0030*/ 	.string	"ptxas"
        /*0030*/ 	.string	"Cuda compilation tools, release 13.0, V13.0.88"
        /*0030*/ 	.string	"Build cuda_13.0.r13.0/compiler.36424714_0"
        /*0030*/ 	.string	"-arch sm_100 -m 64 "



//--------------------- .note.nv.cuinfo           --------------------------
	.section	.note.nv.cuinfo,"",@"SHT_NOTE"
	.sectionflags	@"SHF_NOTE_NV_CUINFO"
        /*0018*/ 	.short	0x0002
        /*001a*/ 	.short	0x0064
        /*001c*/ 	.short	0x0082
	.zero		2


//--------------------- .nv.info                  --------------------------
	.section	.nv.info,"",@"SHT_CUDA_INFO"
	.align	4


	//----- nvinfo : EIATTR_REGCOUNT
	.align		4
        /*0000*/ 	.byte	0x04, 0x2f
        /*0002*/ 	.short	(.L_2 - .L_1)
	.align		4
.L_1:
        /*0004*/ 	.word	index@(_Z15checkDimensionsv)
        /*0008*/ 	.word	0x00000018


	//----- nvinfo : EIATTR_FRAME_SIZE
	.align		4
.L_2:
        /*000c*/ 	.byte	0x04, 0x11
        /*000e*/ 	.short	(.L_4 - .L_3)
	.align		4
.L_3:
        /*0010*/ 	.word	index@(_Z15checkDimensionsv)
        /*0014*/ 	.word	0x00000030


	//----- nvinfo : EIATTR_MIN_STACK_SIZE
	.align		4
.L_4:
        /*0018*/ 	.byte	0x04, 0x12
        /*001a*/ 	.short	(.L_6 - .L_5)
	.align		4
.L_5:
        /*001c*/ 	.word	index@(_Z15checkDimensionsv)
        /*0020*/ 	.word	0x00000030
.L_6:


//--------------------- .nv.compat                --------------------------
	.section	.nv.compat,"",@"SHT_CUDA_COMPAT_INFO"
	.align	4
        /*0000*/ 	.byte	0x02, 0x09, 0x00, 0x00, 0x02, 0x02, 0x01, 0x00, 0x02, 0x05, 0x05, 0x00, 0x03, 0x07, 0x01, 0x01
        /*0010*/ 	.byte	0x02, 0x03, 0x00, 0x00, 0x02, 0x06, 0x01, 0x00, 0x04, 0x0b, 0x08, 0x00, 0x09, 0x00, 0x00, 0x00
        /*0020*/ 	.byte	0x00, 0x00, 0x00, 0x00


//--------------------- .nv.info._Z15checkDimensionsv --------------------------
	.section	.nv.info._Z15checkDimensionsv,"",@"SHT_CUDA_INFO"
	.sectionflags	@""
	.align	4


	//----- nvinfo : EIATTR_CUDA_API_VERSION
	.align		4
        /*0000*/ 	.byte	0x04, 0x37
        /*0002*/ 	.short	(.L_8 - .L_7)
.L_7:
        /*0004*/ 	.word	0x00000082


	//----- nvinfo : EIATTR_SPARSE_MMA_MASK
	.align		4
.L_8:
        /*0008*/ 	.byte	0x03, 0x50
        /*000a*/ 	.short	0x0000


	//----- nvinfo : EIATTR_MAXREG_COUNT
	.align		4
        /*000c*/ 	.byte	0x03, 0x1b
        /*000e*/ 	.short	0x00ff


	//----- nvinfo : EIATTR_EXTERNS
	.align		4
        /*0010*/ 	.byte	0x04, 0x0f
        /*0012*/ 	.short	(.L_10 - .L_9)


	//   ....[0]....
	.align		4
.L_9:
        /*0014*/ 	.word	index@(vprintf)


	//----- nvinfo : EIATTR_MERCURY_ISA_VERSION
	.align		4
.L_10:
        /*0018*/ 	.byte	0x03, 0x5f
        /*001a*/ 	.short	0x0101


	//----- nvinfo : EIATTR_VRC_CTA_INIT_COUNT
	.align		4
        /*001c*/ 	.byte	0x02, 0x4a
	.zero		1
	.zero		1


	//----- nvinfo : EIATTR_SYSCALL_OFFSETS
	.align		4
        /*0020*/ 	.byte	0x04, 0x46
        /*0022*/ 	.short	(.L_12 - .L_11)


	//   ....[0]....
.L_11:
        /*0024*/ 	.word	0x000001b0


	//----- nvinfo : EIATTR_EXIT_INSTR_OFFSETS
	.align		4
.L_12:
        /*0028*/ 	.byte	0x04, 0x1c
        /*002a*/ 	.short	(.L_14 - .L_13)


	//   ....[0]....
.L_13:
        /*002c*/ 	.word	0x000001c0


	//----- nvinfo : EIATTR_SW_WAR
	.align		4
.L_14:
        /*0030*/ 	.byte	0x04, 0x36
        /*0032*/ 	.short	(.L_16 - .L_15)
.L_15:
        /*0034*/ 	.word	0x00000008
.L_16:


//--------------------- .nv.callgraph             --------------------------
	.section	.nv.callgraph,"",@"SHT_CUDA_CALLGRAPH"
	.align	4
	.sectionentsize	8
	.align		4
        /*0000*/ 	.word	0x00000000
	.align		4
        /*0004*/ 	.word	0xffffffff
	.align		4
        /*0008*/ 	.word	index@(_Z15checkDimensionsv)
	.align		4
        /*000c*/ 	.word	index@(vprintf)
	.align		4
        /*0010*/ 	.word	0x00000000
	.align		4
        /*0014*/ 	.word	0xfffffffe
	.align		4
        /*0018*/ 	.word	0x00000000
	.align		4
        /*001c*/ 	.word	0xfffffffd
	.align		4
        /*0020*/ 	.word	0x00000000
	.align		4
        /*0024*/ 	.word	0xfffffffc


//--------------------- .nv.constant4             --------------------------
	.section	.nv.constant4,"a",@progbits
	.align	8
	.align		8
.nv.constant4:
        /*0000*/ 	.dword	vprintf
	.align		8
        /*0008*/ 	.dword	$str


//--------------------- .text._Z15checkDimensionsv --------------------------
	.section	.text._Z15checkDimensionsv,"ax",@progbits
	.align	128
        .global         _Z15checkDimensionsv
        .type           _Z15checkDimensionsv,@function
        .size           _Z15checkDimensionsv,(.L_x_2 - _Z15checkDimensionsv)
        .other          _Z15checkDimensionsv,@"STO_CUDA_ENTRY STV_DEFAULT"
_Z15checkDimensionsv:
.text._Z15checkDimensionsv:
[----:B------:R-:W0:Y:S01]  /*0000*/  LDC R1, c[0x0][0x37c] ;  /* 0x0000df00ff017b82 */ /* 0x000e220000000800 */
[----:B------:R-:W1:Y:S01]  /*0010*/  S2R R16, SR_CTAID.Z ;  /* 0x0000000000107919 */ /* 0x000e620000002700 */
[----:B------:R-:W2:Y:S06]  /*0020*/  LDCU UR5, c[0x0][0x2fc] ;  /* 0x00005f80ff0577ac */ /* 0x000eac0008000800 */
[----:B------:R-:W3:Y:S01]  /*0030*/  LDC R8, c[0x0][0x370] ;  /* 0x0000dc00ff087b82 */ /* 0x000ee20000000800 */
[----:B0-----:R-:W-:Y:S01]  /*0040*/  VIADD R1, R1, 0xffffffd0 ;  /* 0xffffffd001017836 */ /* 0x001fe20000000000 */
[----:B------:R-:W1:Y:S01]  /*0050*/  S2R R17, SR_TID.X ;  /* 0x0000000000117919 */ /* 0x000e620000002100 */
[----:B------:R-:W-:Y:S01]  /*0060*/  MOV R0, 0x0 ;  /* 0x0000000000007802 */ /* 0x000fe20000000f00 */
[----:B------:R-:W0:Y:S01]  /*0070*/  LDCU UR4, c[0x0][0x2f8] ;  /* 0x00005f00ff0477ac */ /* 0x000e220008000800 */
[----:B------:R-:W1:Y:S03]  /*0080*/  S2R R18, SR_TID.Y ;  /* 0x0000000000127919 */ /* 0x000e660000002200 */
[----:B------:R-:W3:Y:S01]  /*0090*/  LDC R9, c[0x0][0x374] ;  /* 0x0000dd00ff097b82 */ /* 0x000ee20000000800 */
[----:B------:R-:W4:Y:S01]  /*00a0*/  LDCU.64 UR6, c[0x4][0x8] ;  /* 0x01000100ff0677ac */ /* 0x000f220008000a00 */
[----:B------:R-:W1:Y:S01]  /*00b0*/  S2R R19, SR_TID.Z ;  /* 0x0000000000137919 */ /* 0x000e620000002300 */
[----:B------:R-:W5:Y:S05]  /*00c0*/  S2R R14, SR_CTAID.X ;  /* 0x00000000000e7919 */ /* 0x000f6a0000002500 */
[----:B------:R-:W3:Y:S01]  /*00d0*/  LDC R10, c[0x0][0x378] ;  /* 0x0000de00ff0a7b82 */ /* 0x000ee20000000800 */
[----:B------:R-:W5:Y:S01]  /*00e0*/  S2R R15, SR_CTAID.Y ;  /* 0x00000000000f7919 */ /* 0x000f620000002600 */
[----:B0-----:R-:W-:-:S06]  /*00f0*/  IADD3 R6, P0, PT, R1, UR4, RZ ;  /* 0x0000000401067c10 */ /* 0x001fcc000ff1e0ff */
[----:B------:R-:W3:Y:S01]  /*0100*/  LDC R11, c[0x0][0x360] ;  /* 0x0000d800ff0b7b82 */ /* 0x000ee20000000800 */
[----:B----4-:R-:W-:Y:S01]  /*0110*/  IMAD.U32 R4, RZ, RZ, UR6 ;  /* 0x00000006ff047e24 */ /* 0x010fe2000f8e00ff */
[----:B------:R-:W-:Y:S01]  /*0120*/  MOV R5, UR7 ;  /* 0x0000000700057c02 */ /* 0x000fe20008000f00 */
[----:B--2---:R-:W-:-:S05]  /*0130*/  IMAD.X R7, RZ, RZ, UR5, P0 ;  /* 0x00000005ff077e24 */ /* 0x004fca00080e06ff */
[----:B------:R-:W5:Y:S08]  /*0140*/  LDC R12, c[0x0][0x364] ;  /* 0x0000d900ff0c7b82 */ /* 0x000f700000000800 */
[----:B------:R-:W5:Y:S01]  /*0150*/  LDC R13, c[0x0][0x368] ;  /* 0x0000da00ff0d7b82 */ /* 0x000f620000000800 */
[----:B-1----:R0:W-:Y:S04]  /*0160*/  STL.128 [R1+0x20], R16 ;  /* 0x0000201001007387 */ /* 0x0021e80000100c00 */
[----:B---3--:R0:W-:Y:S03]  /*0170*/  STL.128 [R1], R8 ;  /* 0x0000000801007387 */ /* 0x0081e60000100c00 */
[----:B------:R0:W1:Y:S01]  /*0180*/  LDC.64 R2, c[0x4][R0] ;  /* 0x0100000000027b82 */ /* 0x0000620000000a00 */
[----:B-----5:R0:W-:Y:S02]  /*0190*/  STL.128 [R1+0x10], R12 ;  /* 0x0000100c01007387 */ /* 0x0201e40000100c00 */
[----:B------:R-:W-:-:S07]  /*01a0*/  LEPC R20, `(.L_x_0) ;  /* 0x000000001014794e */ /* 0x000fce0000000000 */
[----:B01----:R-:W-:Y:S05]  /*01b0*/  CALL.ABS.NOINC R2 ;  /* 0x0000000002007343 */ /* 0x003fea0003c00000 */
.L_x_0:
[----:B------:R-:W-:Y:S05]  /*01c0*/  EXIT ;  /* 0x000000000000794d */ /* 0x000fea0003800000 */
.L_x_1:
[----:B------:R-:W-:-:S00]  /*01d0*/  BRA `(.L_x_1) ;  /* 0xfffffffc00fc7947 */ /* 0x000fc0000383ffff */
[----:B------:R-:W-:-:S00]  /*01e0*/  NOP ;  /* 0x0000000000007918 */ /* 0x000fc00000000000 */
        /* <DEDUP_REMOVED lines=9> */
.L_x_2:


//--------------------- .nv.global.init           --------------------------
	.section	.nv.global.init,"aw",@progbits
.nv.global.init:
	.type		$str,@object
	.size		$str,(.L_0 - $str)
$str:
        /*0000*/ 	.byte	0x4b, 0x65, 0x72, 0x6e, 0x65, 0x6c, 0x20, 0x43, 0x68, 0x65, 0x63, 0x6b, 0x3a, 0x0a, 0x20, 0x47
        /*0010*/ 	.byte	0x72, 0x69, 0x64, 0x20, 0x44, 0x69, 0x6d, 0x3a, 0x20, 0x28, 0x25, 0x64, 0x2c, 0x20, 0x25, 0x64
        /*0020*/ 	.byte	0x2c, 0x20, 0x25, 0x64, 0x29, 0x20, 0x42, 0x6c, 0x6f, 0x63, 0x6b, 0x20, 0x44, 0x69, 0x6d, 0x3a
        /*0030*/ 	.byte	0x20, 0x28, 0x25, 0x64, 0x2c, 0x20, 0x25, 0x64, 0x2c, 0x20, 0x25, 0x64, 0x29, 0x20, 0x42, 0x6c
        /*0040*/ 	.byte	0x6f, 0x63, 0x6b, 0x20, 0x49, 0x64, 0x78, 0x3a, 0x20, 0x28, 0x25, 0x64, 0x2c, 0x20, 0x25, 0x64
        /*0050*/ 	.byte	0x2c, 0x20, 0x25, 0x64, 0x29, 0x20, 0x54, 0x68, 0x72, 0x65, 0x61, 0x64, 0x20, 0x49, 0x64, 0x78
        /*0060*/ 	.byte	0x3a, 0x20, 0x28, 0x25, 0x64, 0x2c, 0x20, 0x25, 0x64, 0x2c, 0x20, 0x25, 0x64, 0x29, 0x0a, 0x00
.L_0:


//--------------------- .nv.shared.reserved.0     --------------------------
	.section	.nv.shared.reserved.0,"aw",@nobits
	.weak		__nv_reservedSMEM_offset_0_alias
	.size		__nv_reservedSMEM_offset_0_alias, 0, 64
	.other		__nv_reservedSMEM_offset_0_alias,@"STO_CUDA_RESERVED_SHARED STV_DEFAULT"
__nv_reservedSMEM_offset_0_alias:
	.zero		0
	.zero		64


//--------------------- .nv.constant0._Z15checkDimensionsv --------------------------
	.section	.nv.constant0._Z15checkDimensionsv,"a",@progbits
	.sectionflags	@""
	.align	4
.nv.constant0._Z15checkDimensionsv:
	.zero		896


//--------------------- SYMBOLS --------------------------

	.type		.nv.reservedSmem.offset0,@object
	.size		.nv.reservedSmem.offset0,0x4
	.type		vprintf,@function
